//
// Generated by NVIDIA NVVM Compiler
//
// Compiler Build ID: CL-36424714
// Cuda compilation tools, release 13.0, V13.0.88
// Based on NVVM 20.0.0
//

.version 9.0
.target sm_100
.address_size 64

	// .globl	_Z11scalarConstP7NDArrayf

.visible .entry _Z11scalarConstP7NDArrayf(
	.param .u64 .ptr .align 1 _Z11scalarConstP7NDArrayf_param_0,
	.param .f32 _Z11scalarConstP7NDArrayf_param_1
)
{
	.reg .b32 	%f<2>;
	.reg .b64 	%rd<5>;

	ld.param.u64 	%rd1, [_Z11scalarConstP7NDArrayf_param_0];
	ld.param.f32 	%f1, [_Z11scalarConstP7NDArrayf_param_1];
	cvta.to.global.u64 	%rd2, %rd1;
	ld.global.u64 	%rd3, [%rd2+16];
	cvta.to.global.u64 	%rd4, %rd3;
	st.global.f32 	[%rd4], %f1;
	ret;

}


// ===== COMPILED SASS (sm_100) =====

	.target	sm_100

	.elftype	@"ET_EXEC"


//--------------------- .note.nv.tkinfo           --------------------------
	.section	.note.nv.tkinfo,"",@"SHT_NOTE"
	.sectionflags	@"SHF_NOTE_NV_TKINFO"
	.tkinfo
        /*0018*/ 	.word	0x00000002
        /*0030*/ 	.string	""
        /*0030*/ 	.string	"ptxas"
        /*0030*/ 	.string	"Cuda compilation tools, release 13.0, V13.0.88"
        /*0030*/ 	.string	"Build cuda_13.0.r13.0/compiler.36424714_0"
        /*0030*/ 	.string	"-arch sm_100 -m 64 "



//--------------------- .note.nv.cuinfo           --------------------------
	.section	.note.nv.cuinfo,"",@"SHT_NOTE"
	.sectionflags	@"SHF_NOTE_NV_CUINFO"
        /*0018*/ 	.short	0x0002
        /*001a*/ 	.short	0x0064
        /*001c*/ 	.short	0x0082
	.zero		2


//--------------------- .nv.info                  --------------------------
	.section	.nv.info,"",@"SHT_CUDA_INFO"
	.align	4


	//----- nvinfo : EIATTR_REGCOUNT
	.align		4
        /*0000*/ 	.byte	0x04, 0x2f
        /*0002*/ 	.short	(.L_1 - .L_0)
	.align		4
.L_0:
        /*0004*/ 	.word	index@(_Z11scalarConstP7NDArrayf)
        /*0008*/ 	.word	0x00000008


	//----- nvinfo : EIATTR_FRAME_SIZE
	.align		4
.L_1:
        /*000c*/ 	.byte	0x04, 0x11
        /*000e*/ 	.short	(.L_3 - .L_2)
	.align		4
.L_2:
        /*0010*/ 	.word	index@(_Z11scalarConstP7NDArrayf)
        /*0014*/ 	.word	0x00000000


	//----- nvinfo : EIATTR_MIN_STACK_SIZE
	.align		4
.L_3:
        /*0018*/ 	.byte	0x04, 0x12
        /*001a*/ 	.short	(.L_5 - .L_4)
	.align		4
.L_4:
        /*001c*/ 	.word	index@(_Z11scalarConstP7NDArrayf)
        /*0020*/ 	.word	0x00000000
.L_5:


//--------------------- .nv.compat                --------------------------
	.section	.nv.compat,"",@"SHT_CUDA_COMPAT_INFO"
	.align	4
        /*0000*/ 	.byte	0x02, 0x09, 0x00, 0x00, 0x02, 0x02, 0x01, 0x00, 0x02, 0x05, 0x05, 0x00, 0x03, 0x07, 0x01, 0x01
        /*0010*/ 	.byte	0x02, 0x03, 0x00, 0x00, 0x02, 0x06, 0x01, 0x00, 0x04, 0x0b, 0x08, 0x00, 0x09, 0x00, 0x00, 0x00
        /*0020*/ 	.byte	0x00, 0x00, 0x00, 0x00


//--------------------- .nv.info._Z11scalarConstP7NDArrayf --------------------------
	.section	.nv.info._Z11scalarConstP7NDArrayf,"",@"SHT_CUDA_INFO"
	.sectionflags	@""
	.align	4


	//----- nvinfo : EIATTR_CUDA_API_VERSION
	.align		4
        /*0000*/ 	.byte	0x04, 0x37
        /*0002*/ 	.short	(.L_7 - .L_6)
.L_6:
        /*0004*/ 	.word	0x00000082


	//----- nvinfo : EIATTR_KPARAM_INFO
	.align		4
.L_7:
        /*0008*/ 	.byte	0x04, 0x17
        /*000a*/ 	.short	(.L_9 - .L_8)
.L_8:
        /*000c*/ 	.word	0x00000000
        /*0010*/ 	.short	0x0001
        /*0012*/ 	.short	0x0008
        /*0014*/ 	.byte	0x00, 0xf0, 0x11, 0x00


	//----- nvinfo : EIATTR_KPARAM_INFO
	.align		4
.L_9:
        /*0018*/ 	.byte	0x04, 0x17
        /*001a*/ 	.short	(.L_11 - .L_10)
.L_10:
        /*001c*/ 	.word	0x00000000
        /*0020*/ 	.short	0x0000
        /*0022*/ 	.short	0x0000
        /*0024*/ 	.byte	0x00, 0xf5, 0x21, 0x00


	//----- nvinfo : EIATTR_SPARSE_MMA_MASK
	.align		4
.L_11:
        /*0028*/ 	.byte	0x03, 0x50
        /*002a*/ 	.short	0x0000


	//----- nvinfo : EIATTR_MAXREG_COUNT
	.align		4
        /*002c*/ 	.byte	0x03, 0x1b
        /*002e*/ 	.short	0x00ff


	//----- nvinfo : EIATTR_MERCURY_ISA_VERSION
	.align		4
        /*0030*/ 	.byte	0x03, 0x5f
        /*0032*/ 	.short	0x0101


	//----- nvinfo : EIATTR_VRC_CTA_INIT_COUNT
	.align		4
        /*0034*/ 	.byte	0x02, 0x4a
	.zero		1
	.zero		1


	//----- nvinfo : EIATTR_EXIT_INSTR_OFFSETS
	.align		4
        /*0038*/ 	.byte	0x04, 0x1c
        /*003a*/ 	.short	(.L_13 - .L_12)


	//   ....[0]....
.L_12:
        /*003c*/ 	.word	0x00000060


	//----- nvinfo : EIATTR_CBANK_PARAM_SIZE
	.align		4
.L_13:
        /*0040*/ 	.byte	0x03, 0x19
        /*0042*/ 	.short	0x000c


	//----- nvinfo : EIATTR_PARAM_CBANK
	.align		4
        /*0044*/ 	.byte	0x04, 0x0a
        /*0046*/ 	.short	(.L_15 - .L_14)
	.align		4
.L_14:
        /*0048*/ 	.word	index@(.nv.constant0._Z11scalarConstP7NDArrayf)
        /*004c*/ 	.short	0x0380
        /*004e*/ 	.short	0x000c


	//----- nvinfo : EIATTR_SW_WAR
	.align		4
.L_15:
        /*0050*/ 	.byte	0x04, 0x36
        /*0052*/ 	.short	(.L_17 - .L_16)
.L_16:
        /*0054*/ 	.word	0x00000008
.L_17:


//--------------------- .nv.callgraph             --------------------------
	.section	.nv.callgraph,"",@"SHT_CUDA_CALLGRAPH"
	.align	4
	.sectionentsize	8
	.align		4
        /*0000*/ 	.word	0x00000000
	.align		4
        /*0004*/ 	.word	0xffffffff
	.align		4
        /*0008*/ 	.word	0x00000000
	.align		4
        /*000c*/ 	.word	0xfffffffe
	.align		4
        /*0010*/ 	.word	0x00000000
	.align		4
        /*0014*/ 	.word	0xfffffffd
	.align		4
        /*0018*/ 	.word	0x00000000
	.align		4
        /*001c*/ 	.word	0xfffffffc


//--------------------- .text._Z11scalarConstP7NDArrayf --------------------------
	.section	.text._Z11scalarConstP7NDArrayf,"ax",@progbits
	.align	128
        .global         _Z11scalarConstP7NDArrayf
        .type           _Z11scalarConstP7NDArrayf,@function
        .size           _Z11scalarConstP7NDArrayf,(.L_x_1 - _Z11scalarConstP7NDArrayf)
        .other          _Z11scalarConstP7NDArrayf,@"STO_CUDA_ENTRY STV_DEFAULT"
_Z11scalarConstP7NDArrayf:
.text._Z11scalarConstP7NDArrayf:
[----:B------:R-:W-:Y:S08]  /*0000*/  LDC R1, c[0x0][0x37c] ;  /* 0x0000df00ff017b82 */ /* 0x000ff00000000800 */
[----:B------:R-:W0:Y:S01]  /*0010*/  LDC.64 R2, c[0x0][0x380] ;  /* 0x0000e000ff027b82 */ /* 0x000e220000000a00 */
[----:B------:R-:W0:Y:S07]  /*0020*/  LDCU.64 UR4, c[0x0][0x358] ;  /* 0x00006b00ff0477ac */ /* 0x000e2e0008000a00 */
[----:B------:R-:W1:Y:S01]  /*0030*/  LDC R5, c[0x0][0x388] ;  /* 0x0000e200ff057b82 */ /* 0x000e620000000800 */
[----:B0-----:R-:W1:Y:S04]  /*0040*/  LDG.E.64 R2, desc[UR4][R2.64+0x10] ;  /* 0x0000100402027981 */ /* 0x001e68000c1e1b00 */
[----:B-1----:R-:W-:Y:S01]  /*0050*/  STG.E desc[UR4][R2.64], R5 ;  /* 0x0000000502007986 */ /* 0x002fe2000c101904 */
[----:B------:R-:W-:Y:S05]  /*0060*/  EXIT ;  /* 0x000000000000794d */ /* 0x000fea0003800000 */
.L_x_0:
[----:B------:R-:W-:-:S00]  /*0070*/  BRA `(.L_x_0) ;  /* 0xfffffffc00fc7947 */ /* 0x000fc0000383ffff */
[----:B------:R-:W-:-:S00]  /*0080*/  NOP ;  /* 0x0000000000007918 */ /* 0x000fc00000000000 */
[----:B------:R-:W-:-:S00]  /*0090*/  NOP ;  /* 0x0000000000007918 */ /* 0x000fc00000000000 */
[----:B------:R-:W-:-:S00]  /*00a0*/  NOP ;  /* 0x0000000000007918 */ /* 0x000fc00000000000 */
[----:B------:R-:W-:-:S00]  /*00b0*/  NOP ;  /* 0x0000000000007918 */ /* 0x000fc00000000000 */
[----:B------:R-:W-:-:S00]  /*00c0*/  NOP ;  /* 0x0000000000007918 */ /* 0x000fc00000000000 */
[----:B------:R-:W-:-:S00]  /*00d0*/  NOP ;  /* 0x0000000000007918 */ /* 0x000fc00000000000 */
[----:B------:R-:W-:-:S00]  /*00e0*/  NOP ;  /* 0x0000000000007918 */ /* 0x000fc00000000000 */
[----:B------:R-:W-:-:S00]  /*00f0*/  NOP ;  /* 0x0000000000007918 */ /* 0x000fc00000000000 */
.L_x_1:


//--------------------- .nv.shared.reserved.0     --------------------------
	.section	.nv.shared.reserved.0,"aw",@nobits
	.weak		__nv_reservedSMEM_offset_0_alias
	.size		__nv_reservedSMEM_offset_0_alias, 0, 64
	.other		__nv_reservedSMEM_offset_0_alias,@"STO_CUDA_RESERVED_SHARED STV_DEFAULT"
__nv_reservedSMEM_offset_0_alias:
	.zero		0
	.zero		64


//--------------------- .nv.constant0._Z11scalarConstP7NDArrayf --------------------------
	.section	.nv.constant0._Z11scalarConstP7NDArrayf,"a",@progbits
	.sectionflags	@""
	.align	4
.nv.constant0._Z11scalarConstP7NDArrayf:
	.zero		908


//--------------------- SYMBOLS --------------------------

	.type		.nv.reservedSmem.offset0,@object
	.size		.nv.reservedSmem.offset0,0x4
